//
// Generated by NVIDIA NVVM Compiler
//
// Compiler Build ID: CL-36424714
// Cuda compilation tools, release 13.0, V13.0.88
// Based on NVVM 20.0.0
//

.version 9.0
.target sm_100
.address_size 64

	// .globl	_Z16histogram_kernelPKiPiii
// _ZZ16histogram_kernelPKiPiiiE11histogram_s has been demoted

.visible .entry _Z16histogram_kernelPKiPiii(
	.param .u64 .ptr .align 1 _Z16histogram_kernelPKiPiii_param_0,
	.param .u64 .ptr .align 1 _Z16histogram_kernelPKiPiii_param_1,
	.param .u32 _Z16histogram_kernelPKiPiii_param_2,
	.param .u32 _Z16histogram_kernelPKiPiii_param_3
)
{
	.reg .pred 	%p<19>;
	.reg .b32 	%r<103>;
	.reg .b64 	%rd<23>;
	// demoted variable
	.shared .align 4 .b8 _ZZ16histogram_kernelPKiPiiiE11histogram_s[4096];
	ld.param.u64 	%rd6, [_Z16histogram_kernelPKiPiii_param_0];
	ld.param.u64 	%rd7, [_Z16histogram_kernelPKiPiii_param_1];
	ld.param.u32 	%r24, [_Z16histogram_kernelPKiPiii_param_2];
	ld.param.u32 	%r25, [_Z16histogram_kernelPKiPiii_param_3];
	cvta.to.global.u64 	%rd1, %rd6;
	cvta.to.global.u64 	%rd2, %rd7;
	mov.u32 	%r1, %ntid.x;
	setp.lt.s32 	%p1, %r25, 1;
	@%p1 bra 	$L__BB0_5;
	mov.b32 	%r97, 0;
	mov.u32 	%r2, %tid.x;
$L__BB0_2:
	add.s32 	%r4, %r97, %r2;
	setp.ge.u32 	%p2, %r4, %r25;
	@%p2 bra 	$L__BB0_4;
	shl.b32 	%r27, %r4, 2;
	mov.u32 	%r28, _ZZ16histogram_kernelPKiPiiiE11histogram_s;
	add.s32 	%r29, %r28, %r27;
	mov.b32 	%r30, 0;
	st.shared.u32 	[%r29], %r30;
$L__BB0_4:
	add.s32 	%r97, %r97, %r1;
	setp.lt.s32 	%p3, %r97, %r25;
	@%p3 bra 	$L__BB0_2;
$L__BB0_5:
	bar.sync 	0;
	mov.u32 	%r6, %tid.x;
	mov.u32 	%r31, %ctaid.x;
	mul.lo.s32 	%r32, %r31, %r1;
	shl.b32 	%r33, %r32, 2;
	add.s32 	%r7, %r33, %r6;
	setp.ge.s32 	%p4, %r7, %r24;
	@%p4 bra 	$L__BB0_7;
	mul.wide.s32 	%rd8, %r7, 4;
	add.s64 	%rd9, %rd1, %rd8;
	ld.global.u32 	%r34, [%rd9];
	shl.b32 	%r35, %r34, 2;
	mov.u32 	%r36, _ZZ16histogram_kernelPKiPiiiE11histogram_s;
	add.s32 	%r37, %r36, %r35;
	atom.shared.add.u32 	%r38, [%r37], 1;
$L__BB0_7:
	add.s32 	%r8, %r7, %r1;
	setp.ge.s32 	%p5, %r8, %r24;
	@%p5 bra 	$L__BB0_9;
	mul.wide.s32 	%rd10, %r8, 4;
	add.s64 	%rd11, %rd1, %rd10;
	ld.global.u32 	%r39, [%rd11];
	shl.b32 	%r40, %r39, 2;
	mov.u32 	%r41, _ZZ16histogram_kernelPKiPiiiE11histogram_s;
	add.s32 	%r42, %r41, %r40;
	atom.shared.add.u32 	%r43, [%r42], 1;
$L__BB0_9:
	add.s32 	%r9, %r8, %r1;
	setp.ge.s32 	%p6, %r9, %r24;
	@%p6 bra 	$L__BB0_11;
	mul.wide.s32 	%rd12, %r9, 4;
	add.s64 	%rd13, %rd1, %rd12;
	ld.global.u32 	%r44, [%rd13];
	shl.b32 	%r45, %r44, 2;
	mov.u32 	%r46, _ZZ16histogram_kernelPKiPiiiE11histogram_s;
	add.s32 	%r47, %r46, %r45;
	atom.shared.add.u32 	%r48, [%r47], 1;
$L__BB0_11:
	add.s32 	%r10, %r9, %r1;
	setp.ge.s32 	%p7, %r10, %r24;
	@%p7 bra 	$L__BB0_13;
	mul.wide.s32 	%rd14, %r10, 4;
	add.s64 	%rd15, %rd1, %rd14;
	ld.global.u32 	%r49, [%rd15];
	shl.b32 	%r50, %r49, 2;
	mov.u32 	%r51, _ZZ16histogram_kernelPKiPiiiE11histogram_s;
	add.s32 	%r52, %r51, %r50;
	atom.shared.add.u32 	%r53, [%r52], 1;
$L__BB0_13:
	setp.lt.s32 	%p8, %r25, 1;
	bar.sync 	0;
	setp.ne.s32 	%p9, %r6, 0;
	or.pred  	%p10, %p9, %p8;
	@%p10 bra 	$L__BB0_25;
	and.b32  	%r11, %r25, 7;
	setp.lt.u32 	%p11, %r25, 8;
	mov.b32 	%r101, 0;
	@%p11 bra 	$L__BB0_17;
	and.b32  	%r101, %r25, 2147483640;
	neg.s32 	%r99, %r101;
	mov.u32 	%r56, _ZZ16histogram_kernelPKiPiiiE11histogram_s;
	add.s32 	%r98, %r56, 16;
	add.s64 	%rd22, %rd2, 16;
$L__BB0_16:
	.pragma "nounroll";
	ld.shared.u32 	%r57, [%r98+-16];
	atom.global.add.u32 	%r58, [%rd22+-16], %r57;
	ld.shared.u32 	%r59, [%r98+-12];
	atom.global.add.u32 	%r60, [%rd22+-12], %r59;
	ld.shared.u32 	%r61, [%r98+-8];
	atom.global.add.u32 	%r62, [%rd22+-8], %r61;
	ld.shared.u32 	%r63, [%r98+-4];
	atom.global.add.u32 	%r64, [%rd22+-4], %r63;
	ld.shared.u32 	%r65, [%r98];
	atom.global.add.u32 	%r66, [%rd22], %r65;
	ld.shared.u32 	%r67, [%r98+4];
	atom.global.add.u32 	%r68, [%rd22+4], %r67;
	ld.shared.u32 	%r69, [%r98+8];
	atom.global.add.u32 	%r70, [%rd22+8], %r69;
	ld.shared.u32 	%r71, [%r98+12];
	atom.global.add.u32 	%r72, [%rd22+12], %r71;
	add.s32 	%r99, %r99, 8;
	add.s64 	%rd22, %rd22, 32;
	add.s32 	%r98, %r98, 32;
	setp.ne.s32 	%p12, %r99, 0;
	@%p12 bra 	$L__BB0_16;
$L__BB0_17:
	setp.eq.s32 	%p13, %r11, 0;
	@%p13 bra 	$L__BB0_25;
	and.b32  	%r19, %r25, 3;
	setp.lt.u32 	%p14, %r11, 4;
	@%p14 bra 	$L__BB0_20;
	mul.wide.u32 	%rd16, %r101, 4;
	add.s64 	%rd17, %rd2, %rd16;
	shl.b32 	%r73, %r101, 2;
	mov.u32 	%r74, _ZZ16histogram_kernelPKiPiiiE11histogram_s;
	add.s32 	%r75, %r74, %r73;
	ld.shared.u32 	%r76, [%r75];
	atom.global.add.u32 	%r77, [%rd17], %r76;
	ld.shared.u32 	%r78, [%r75+4];
	atom.global.add.u32 	%r79, [%rd17+4], %r78;
	ld.shared.u32 	%r80, [%r75+8];
	atom.global.add.u32 	%r81, [%rd17+8], %r80;
	ld.shared.u32 	%r82, [%r75+12];
	atom.global.add.u32 	%r83, [%rd17+12], %r82;
	add.s32 	%r101, %r101, 4;
$L__BB0_20:
	setp.eq.s32 	%p15, %r19, 0;
	@%p15 bra 	$L__BB0_25;
	setp.eq.s32 	%p16, %r19, 1;
	@%p16 bra 	$L__BB0_23;
	mul.wide.u32 	%rd18, %r101, 4;
	add.s64 	%rd19, %rd2, %rd18;
	shl.b32 	%r84, %r101, 2;
	mov.u32 	%r85, _ZZ16histogram_kernelPKiPiiiE11histogram_s;
	add.s32 	%r86, %r85, %r84;
	ld.shared.u32 	%r87, [%r86];
	atom.global.add.u32 	%r88, [%rd19], %r87;
	ld.shared.u32 	%r89, [%r86+4];
	atom.global.add.u32 	%r90, [%rd19+4], %r89;
	add.s32 	%r101, %r101, 2;
$L__BB0_23:
	and.b32  	%r91, %r25, 1;
	setp.eq.b32 	%p17, %r91, 1;
	not.pred 	%p18, %p17;
	@%p18 bra 	$L__BB0_25;
	mul.wide.u32 	%rd20, %r101, 4;
	add.s64 	%rd21, %rd2, %rd20;
	shl.b32 	%r92, %r101, 2;
	mov.u32 	%r93, _ZZ16histogram_kernelPKiPiiiE11histogram_s;
	add.s32 	%r94, %r93, %r92;
	ld.shared.u32 	%r95, [%r94];
	atom.global.add.u32 	%r96, [%rd21], %r95;
$L__BB0_25:
	ret;

}


// ===== COMPILED SASS (sm_100) =====

	.target	sm_100

	.elftype	@"ET_EXEC"


//--------------------- .note.nv.tkinfo           --------------------------
	.section	.note.nv.tkinfo,"",@"SHT_NOTE"
	.sectionflags	@"SHF_NOTE_NV_TKINFO"
	.tkinfo
        /*0018*/ 	.word	0x00000002
        /*0030*/ 	.string	""
        /*0030*/ 	.string	"ptxas"
        /*0030*/ 	.string	"Cuda compilation tools, release 13.0, V13.0.88"
        /*0030*/ 	.string	"Build cuda_13.0.r13.0/compiler.36424714_0"
        /*0030*/ 	.string	"-arch sm_100 -m 64 "



//--------------------- .note.nv.cuinfo           --------------------------
	.section	.note.nv.cuinfo,"",@"SHT_NOTE"
	.sectionflags	@"SHF_NOTE_NV_CUINFO"
        /*0018*/ 	.short	0x0002
        /*001a*/ 	.short	0x0064
        /*001c*/ 	.short	0x0082
	.zero		2


//--------------------- .nv.info                  --------------------------
	.section	.nv.info,"",@"SHT_CUDA_INFO"
	.align	4


	//----- nvinfo : EIATTR_REGCOUNT
	.align		4
        /*0000*/ 	.byte	0x04, 0x2f
        /*0002*/ 	.short	(.L_1 - .L_0)
	.align		4
.L_0:
        /*0004*/ 	.word	index@(_Z16histogram_kernelPKiPiii)
        /*0008*/ 	.word	0x0000001a


	//----- nvinfo : EIATTR_FRAME_SIZE
	.align		4
.L_1:
        /*000c*/ 	.byte	0x04, 0x11
        /*000e*/ 	.short	(.L_3 - .L_2)
	.align		4
.L_2:
        /*0010*/ 	.word	index@(_Z16histogram_kernelPKiPiii)
        /*0014*/ 	.word	0x00000000


	//----- nvinfo : EIATTR_MIN_STACK_SIZE
	.align		4
.L_3:
        /*0018*/ 	.byte	0x04, 0x12
        /*001a*/ 	.short	(.L_5 - .L_4)
	.align		4
.L_4:
        /*001c*/ 	.word	index@(_Z16histogram_kernelPKiPiii)
        /*0020*/ 	.word	0x00000000
.L_5:


//--------------------- .nv.compat                --------------------------
	.section	.nv.compat,"",@"SHT_CUDA_COMPAT_INFO"
	.align	4
        /*0000*/ 	.byte	0x02, 0x09, 0x00, 0x00, 0x02, 0x02, 0x01, 0x00, 0x02, 0x05, 0x05, 0x00, 0x03, 0x07, 0x01, 0x01
        /*0010*/ 	.byte	0x02, 0x03, 0x00, 0x00, 0x02, 0x06, 0x01, 0x00, 0x04, 0x0b, 0x08, 0x00, 0x09, 0x00, 0x00, 0x00
        /*0020*/ 	.byte	0x00, 0x00, 0x00, 0x00


//--------------------- .nv.info._Z16histogram_kernelPKiPiii --------------------------
	.section	.nv.info._Z16histogram_kernelPKiPiii,"",@"SHT_CUDA_INFO"
	.sectionflags	@""
	.align	4


	//----- nvinfo : EIATTR_CUDA_API_VERSION
	.align		4
        /*0000*/ 	.byte	0x04, 0x37
        /*0002*/ 	.short	(.L_7 - .L_6)
.L_6:
        /*0004*/ 	.word	0x00000082


	//----- nvinfo : EIATTR_KPARAM_INFO
	.align		4
.L_7:
        /*0008*/ 	.byte	0x04, 0x17
        /*000a*/ 	.short	(.L_9 - .L_8)
.L_8:
        /*000c*/ 	.word	0x00000000
        /*0010*/ 	.short	0x0003
        /*0012*/ 	.short	0x0014
        /*0014*/ 	.byte	0x00, 0xf0, 0x11, 0x00


	//----- nvinfo : EIATTR_KPARAM_INFO
	.align		4
.L_9:
        /*0018*/ 	.byte	0x04, 0x17
        /*001a*/ 	.short	(.L_11 - .L_10)
.L_10:
        /*001c*/ 	.word	0x00000000
        /*0020*/ 	.short	0x0002
        /*0022*/ 	.short	0x0010
        /*0024*/ 	.byte	0x00, 0xf0, 0x11, 0x00


	//----- nvinfo : EIATTR_KPARAM_INFO
	.align		4
.L_11:
        /*0028*/ 	.byte	0x04, 0x17
        /*002a*/ 	.short	(.L_13 - .L_12)
.L_12:
        /*002c*/ 	.word	0x00000000
        /*0030*/ 	.short	0x0001
        /*0032*/ 	.short	0x0008
        /*0034*/ 	.byte	0x00, 0xf5, 0x21, 0x00


	//----- nvinfo : EIATTR_KPARAM_INFO
	.align		4
.L_13:
        /*0038*/ 	.byte	0x04, 0x17
        /*003a*/ 	.short	(.L_15 - .L_14)
.L_14:
        /*003c*/ 	.word	0x00000000
        /*0040*/ 	.short	0x0000
        /*0042*/ 	.short	0x0000
        /*0044*/ 	.byte	0x00, 0xf5, 0x21, 0x00


	//----- nvinfo : EIATTR_SPARSE_MMA_MASK
	.align		4
.L_15:
        /*0048*/ 	.byte	0x03, 0x50
        /*004a*/ 	.short	0x0000


	//----- nvinfo : EIATTR_MAXREG_COUNT
	.align		4
        /*004c*/ 	.byte	0x03, 0x1b
        /*004e*/ 	.short	0x00ff


	//----- nvinfo : EIATTR_NUM_BARRIERS
	.align		4
        /*0050*/ 	.byte	0x02, 0x4c
        /*0052*/ 	.byte	0x01
	.zero		1


	//----- nvinfo : EIATTR_MERCURY_ISA_VERSION
	.align		4
        /*0054*/ 	.byte	0x03, 0x5f
        /*0056*/ 	.short	0x0101


	//----- nvinfo : EIATTR_INT_WARP_WIDE_INSTR_OFFSETS
	.align		4
        /*0058*/ 	.byte	0x04, 0x31
        /*005a*/ 	.short	(.L_17 - .L_16)


	//   ....[0]....
.L_16:
        /*005c*/ 	.word	0x00000620


	//   ....[1]....
        /*0060*/ 	.word	0x00000870


	//   ....[2]....
        /*0064*/ 	.word	0x00000a00


	//   ....[3]....
        /*0068*/ 	.word	0x00000b50


	//----- nvinfo : EIATTR_VRC_CTA_INIT_COUNT
	.align		4
.L_17:
        /*006c*/ 	.byte	0x02, 0x4a
	.zero		1
	.zero		1


	//----- nvinfo : EIATTR_EXIT_INSTR_OFFSETS
	.align		4
        /*0070*/ 	.byte	0x04, 0x1c
        /*0072*/ 	.short	(.L_19 - .L_18)


	//   ....[0]....
.L_18:
        /*0074*/ 	.word	0x00000500


	//   ....[1]....
        /*0078*/ 	.word	0x00000800


	//   ....[2]....
        /*007c*/ 	.word	0x000009b0


	//   ....[3]....
        /*0080*/ 	.word	0x00000b10


	//   ....[4]....
        /*0084*/ 	.word	0x00000c00


	//----- nvinfo : EIATTR_CRS_STACK_SIZE
	.align		4
.L_19:
        /*0088*/ 	.byte	0x04, 0x1e
        /*008a*/ 	.short	(.L_21 - .L_20)
.L_20:
        /*008c*/ 	.word	0x00000000


	//----- nvinfo : EIATTR_CBANK_PARAM_SIZE
	.align		4
.L_21:
        /*0090*/ 	.byte	0x03, 0x19
        /*0092*/ 	.short	0x0018


	//----- nvinfo : EIATTR_PARAM_CBANK
	.align		4
        /*0094*/ 	.byte	0x04, 0x0a
        /*0096*/ 	.short	(.L_23 - .L_22)
	.align		4
.L_22:
        /*0098*/ 	.word	index@(.nv.constant0._Z16histogram_kernelPKiPiii)
        /*009c*/ 	.short	0x0380
        /*009e*/ 	.short	0x0018


	//----- nvinfo : EIATTR_SW_WAR
	.align		4
.L_23:
        /*00a0*/ 	.byte	0x04, 0x36
        /*00a2*/ 	.short	(.L_25 - .L_24)
.L_24:
        /*00a4*/ 	.word	0x00000008
.L_25:


//--------------------- .nv.callgraph             --------------------------
	.section	.nv.callgraph,"",@"SHT_CUDA_CALLGRAPH"
	.align	4
	.sectionentsize	8
	.align		4
        /*0000*/ 	.word	0x00000000
	.align		4
        /*0004*/ 	.word	0xffffffff
	.align		4
        /*0008*/ 	.word	0x00000000
	.align		4
        /*000c*/ 	.word	0xfffffffe
	.align		4
        /*0010*/ 	.word	0x00000000
	.align		4
        /*0014*/ 	.word	0xfffffffd
	.align		4
        /*0018*/ 	.word	0x00000000
	.align		4
        /*001c*/ 	.word	0xfffffffc


//--------------------- .text._Z16histogram_kernelPKiPiii --------------------------
	.section	.text._Z16histogram_kernelPKiPiii,"ax",@progbits
	.align	128
        .global         _Z16histogram_kernelPKiPiii
        .type           _Z16histogram_kernelPKiPiii,@function
        .size           _Z16histogram_kernelPKiPiii,(.L_x_15 - _Z16histogram_kernelPKiPiii)
        .other          _Z16histogram_kernelPKiPiii,@"STO_CUDA_ENTRY STV_DEFAULT"
_Z16histogram_kernelPKiPiii:
.text._Z16histogram_kernelPKiPiii:
[----:B------:R-:W-:Y:S01]  /*0000*/  LDC R1, c[0x0][0x37c] ;  /* 0x0000df00ff017b82 */ /* 0x000fe20000000800 */
[----:B------:R-:W0:Y:S01]  /*0010*/  S2R R3, SR_CTAID.X ;  /* 0x0000000000037919 */ /* 0x000e220000002500 */
[----:B------:R-:W0:Y:S01]  /*0020*/  LDCU UR6, c[0x0][0x360] ;  /* 0x00006c00ff0677ac */ /* 0x000e220008000800 */
[----:B------:R-:W1:Y:S01]  /*0030*/  S2R R2, SR_TID.X ;  /* 0x0000000000027919 */ /* 0x000e620000002100 */
[----:B------:R-:W2:Y:S01]  /*0040*/  LDCU UR4, c[0x0][0x394] ;  /* 0x00007280ff0477ac */ /* 0x000ea20008000800 */
[----:B------:R-:W3:Y:S01]  /*0050*/  LDCU UR7, c[0x0][0x390] ;  /* 0x00007200ff0777ac */ /* 0x000ee20008000800 */
[----:B------:R-:W4:Y:S01]  /*0060*/  LDCU.64 UR10, c[0x0][0x358] ;  /* 0x00006b00ff0a77ac */ /* 0x000f220008000a00 */
[----:B--2---:R-:W-:-:S05]  /*0070*/  IMAD.U32 R0, RZ, RZ, UR4 ;  /* 0x00000004ff007e24 */ /* 0x004fca000f8e00ff */
[----:B------:R-:W-:Y:S01]  /*0080*/  ISETP.GE.AND P4, PT, R0, 0x1, PT ;  /* 0x000000010000780c */ /* 0x000fe20003f86270 */
[----:B0-----:R-:W-:-:S04]  /*0090*/  IMAD R3, R3, UR6, RZ ;  /* 0x0000000603037c24 */ /* 0x001fc8000f8e02ff */
[----:B-1----:R-:W-:-:S04]  /*00a0*/  IMAD R7, R3, 0x4, R2 ;  /* 0x0000000403077824 */ /* 0x002fc800078e0202 */
[C---:B------:R-:W-:Y:S01]  /*00b0*/  VIADD R9, R7.reuse, UR6 ;  /* 0x0000000607097c36 */ /* 0x040fe20008000000 */
[----:B---3--:R-:W-:-:S03]  /*00c0*/  ISETP.GE.AND P0, PT, R7, UR7, PT ;  /* 0x0000000707007c0c */ /* 0x008fc6000bf06270 */
[C---:B------:R-:W-:Y:S01]  /*00d0*/  VIADD R11, R9.reuse, UR6 ;  /* 0x00000006090b7c36 */ /* 0x040fe20008000000 */
[----:B------:R-:W-:-:S03]  /*00e0*/  ISETP.GE.AND P1, PT, R9, UR7, PT ;  /* 0x0000000709007c0c */ /* 0x000fc6000bf26270 */
[C---:B------:R-:W-:Y:S01]  /*00f0*/  VIADD R3, R11.reuse, UR6 ;  /* 0x000000060b037c36 */ /* 0x040fe20008000000 */
[----:B------:R-:W-:-:S04]  /*0100*/  ISETP.GE.AND P2, PT, R11, UR7, PT ;  /* 0x000000070b007c0c */ /* 0x000fc8000bf46270 */
[----:B------:R-:W-:Y:S01]  /*0110*/  ISETP.GE.AND P3, PT, R3, UR7, PT ;  /* 0x0000000703007c0c */ /* 0x000fe2000bf66270 */
[----:B----4-:R-:W-:-:S12]  /*0120*/  @!P4 BRA `(.L_x_0) ;  /* 0x000000000034c947 */ /* 0x010fd80003800000 */
[----:B------:R-:W0:Y:S01]  /*0130*/  S2R R6, SR_TID.X ;  /* 0x0000000000067919 */ /* 0x000e220000002100 */
[----:B------:R-:W1:Y:S01]  /*0140*/  LDC R0, c[0x0][0x394] ;  /* 0x0000e500ff007b82 */ /* 0x000e620000000800 */
[----:B------:R-:W-:-:S05]  /*0150*/  UMOV UR4, URZ ;  /* 0x000000ff00047c82 */ /* 0x000fca0008000000 */
.L_x_1:
[----:B0-----:R-:W-:Y:S01]  /*0160*/  IADD3 R13, PT, PT, R6, UR4, RZ ;  /* 0x00000004060d7c10 */ /* 0x001fe2000fffe0ff */
[----:B------:R-:W-:-:S03]  /*0170*/  UIADD3 UR4, UPT, UPT, UR6, UR4, URZ ;  /* 0x0000000406047290 */ /* 0x000fc6000fffe0ff */
[----:B-1----:R-:W-:-:S13]  /*0180*/  ISETP.GE.U32.AND P4, PT, R13, R0, PT ;  /* 0x000000000d00720c */ /* 0x002fda0003f86070 */
[----:B------:R-:W0:Y:S01]  /*0190*/  @!P4 S2R R5, SR_CgaCtaId ;  /* 0x000000000005c919 */ /* 0x000e220000008800 */
[----:B------:R-:W-:-:S04]  /*01a0*/  @!P4 MOV R4, 0x400 ;  /* 0x000004000004c802 */ /* 0x000fc80000000f00 */
[----:B0-----:R-:W-:-:S05]  /*01b0*/  @!P4 LEA R4, R5, R4, 0x18 ;  /* 0x000000040504c211 */ /* 0x001fca00078ec0ff */
[----:B------:R-:W-:-:S05]  /*01c0*/  @!P4 IMAD R4, R13, 0x4, R4 ;  /* 0x000000040d04c824 */ /* 0x000fca00078e0204 */
[----:B------:R2:W-:Y:S01]  /*01d0*/  @!P4 STS [R4], RZ ;  /* 0x000000ff0400c388 */ /* 0x0005e20000000800 */
[----:B------:R-:W-:-:S13]  /*01e0*/  ISETP.LE.AND P4, PT, R0, UR4, PT ;  /* 0x0000000400007c0c */ /* 0x000fda000bf83270 */
[----:B--2---:R-:W-:Y:S05]  /*01f0*/  @!P4 BRA `(.L_x_1) ;  /* 0xfffffffc00d8c947 */ /* 0x004fea000383ffff */
.L_x_0:
[----:B------:R-:W-:Y:S06]  /*0200*/  BAR.SYNC.DEFER_BLOCKING 0x0 ;  /* 0x0000000000007b1d */ /* 0x000fec0000010000 */
[----:B------:R-:W-:Y:S04]  /*0210*/  BSSY.RECONVERGENT B0, `(.L_x_2) ;  /* 0x000000a000007945 */ /* 0x000fe80003800200 */
[----:B------:R-:W-:Y:S05]  /*0220*/  @P0 BRA `(.L_x_3) ;  /* 0x0000000000200947 */ /* 0x000fea0003800000 */
[----:B------:R-:W0:Y:S02]  /*0230*/  LDC.64 R4, c[0x0][0x380] ;  /* 0x0000e000ff047b82 */ /* 0x000e240000000a00 */
[----:B0-----:R-:W-:-:S06]  /*0240*/  IMAD.WIDE R4, R7, 0x4, R4 ;  /* 0x0000000407047825 */ /* 0x001fcc00078e0204 */
[----:B------:R-:W2:Y:S01]  /*0250*/  LDG.E R4, desc[UR10][R4.64] ;  /* 0x0000000a04047981 */ /* 0x000ea2000c1e1900 */
[----:B------:R-:W0:Y:S01]  /*0260*/  S2UR UR5, SR_CgaCtaId ;  /* 0x00000000000579c3 */ /* 0x000e220000008800 */
[----:B------:R-:W-:Y:S02]  /*0270*/  UMOV UR4, 0x400 ;  /* 0x0000040000047882 */ /* 0x000fe40000000000 */
[----:B0-----:R-:W-:-:S06]  /*0280*/  ULEA UR4, UR5, UR4, 0x18 ;  /* 0x0000000405047291 */ /* 0x001fcc000f8ec0ff */
[----:B--2---:R-:W-:-:S05]  /*0290*/  LEA R6, R4, UR4, 0x2 ;  /* 0x0000000404067c11 */ /* 0x004fca000f8e10ff */
[----:B------:R0:W-:Y:S02]  /*02a0*/  ATOMS.POPC.INC.32 RZ, [R6+URZ] ;  /* 0x0000000006ff7f8c */ /* 0x0001e4000d8000ff */
.L_x_3:
[----:B------:R-:W-:Y:S05]  /*02b0*/  BSYNC.RECONVERGENT B0 ;  /* 0x0000000000007941 */ /* 0x000fea0003800200 */
.L_x_2:
[----:B------:R-:W-:Y:S04]  /*02c0*/  BSSY.RECONVERGENT B0, `(.L_x_4) ;  /* 0x000000a000007945 */ /* 0x000fe80003800200 */
[----:B------:R-:W-:Y:S05]  /*02d0*/  @P1 BRA `(.L_x_5) ;  /* 0x0000000000201947 */ /* 0x000fea0003800000 */
[----:B------:R-:W1:Y:S02]  /*02e0*/  LDC.64 R4, c[0x0][0x380] ;  /* 0x0000e000ff047b82 */ /* 0x000e640000000a00 */
[----:B-1----:R-:W-:-:S06]  /*02f0*/  IMAD.WIDE R4, R9, 0x4, R4 ;  /* 0x0000000409047825 */ /* 0x002fcc00078e0204 */
[----:B------:R-:W0:Y:S01]  /*0300*/  LDG.E R4, desc[UR10][R4.64] ;  /* 0x0000000a04047981 */ /* 0x000e22000c1e1900 */
[----:B------:R-:W1:Y:S01]  /*0310*/  S2UR UR5, SR_CgaCtaId ;  /* 0x00000000000579c3 */ /* 0x000e620000008800 */
[----:B------:R-:W-:Y:S02]  /*0320*/  UMOV UR4, 0x400 ;  /* 0x0000040000047882 */ /* 0x000fe40000000000 */
[----:B-1----:R-:W-:-:S06]  /*0330*/  ULEA UR4, UR5, UR4, 0x18 ;  /* 0x0000000405047291 */ /* 0x002fcc000f8ec0ff */
[----:B0-----:R-:W-:-:S05]  /*0340*/  LEA R6, R4, UR4, 0x2 ;  /* 0x0000000404067c11 */ /* 0x001fca000f8e10ff */
[----:B------:R1:W-:Y:S02]  /*0350*/  ATOMS.POPC.INC.32 RZ, [R6+URZ] ;  /* 0x0000000006ff7f8c */ /* 0x0003e4000d8000ff */
.L_x_5:
[----:B------:R-:W-:Y:S05]  /*0360*/  BSYNC.RECONVERGENT B0 ;  /* 0x0000000000007941 */ /* 0x000fea0003800200 */
.L_x_4:
[----:B------:R-:W-:Y:S04]  /*0370*/  BSSY.RECONVERGENT B0, `(.L_x_6) ;  /* 0x000000a000007945 */ /* 0x000fe80003800200 */
[----:B------:R-:W-:Y:S05]  /*0380*/  @P2 BRA `(.L_x_7) ;  /* 0x0000000000202947 */ /* 0x000fea0003800000 */
[----:B------:R-:W2:Y:S02]  /*0390*/  LDC.64 R4, c[0x0][0x380] ;  /* 0x0000e000ff047b82 */ /* 0x000ea40000000a00 */
[----:B--2---:R-:W-:-:S06]  /*03a0*/  IMAD.WIDE R4, R11, 0x4, R4 ;  /* 0x000000040b047825 */ /* 0x004fcc00078e0204 */
[----:B------:R-:W0:Y:S01]  /*03b0*/  LDG.E R4, desc[UR10][R4.64] ;  /* 0x0000000a04047981 */ /* 0x000e22000c1e1900 */
[----:B------:R-:W2:Y:S01]  /*03c0*/  S2UR UR5, SR_CgaCtaId ;  /* 0x00000000000579c3 */ /* 0x000ea20000008800 */
[----:B------:R-:W-:Y:S02]  /*03d0*/  UMOV UR4, 0x400 ;  /* 0x0000040000047882 */ /* 0x000fe40000000000 */
[----:B--2---:R-:W-:-:S06]  /*03e0*/  ULEA UR4, UR5, UR4, 0x18 ;  /* 0x0000000405047291 */ /* 0x004fcc000f8ec0ff */
[----:B01----:R-:W-:-:S05]  /*03f0*/  LEA R6, R4, UR4, 0x2 ;  /* 0x0000000404067c11 */ /* 0x003fca000f8e10ff */
[----:B------:R2:W-:Y:S02]  /*0400*/  ATOMS.POPC.INC.32 RZ, [R6+URZ] ;  /* 0x0000000006ff7f8c */ /* 0x0005e4000d8000ff */
.L_x_7:
[----:B------:R-:W-:Y:S05]  /*0410*/  BSYNC.RECONVERGENT B0 ;  /* 0x0000000000007941 */ /* 0x000fea0003800200 */
.L_x_6:
[----:B------:R-:W-:Y:S04]  /*0420*/  BSSY.RECONVERGENT B0, `(.L_x_8) ;  /* 0x000000a000007945 */ /* 0x000fe80003800200 */
[----:B------:R-:W-:Y:S05]  /*0430*/  @P3 BRA `(.L_x_9) ;  /* 0x0000000000203947 */ /* 0x000fea0003800000 */
[----:B------:R-:W3:Y:S02]  /*0440*/  LDC.64 R4, c[0x0][0x380] ;  /* 0x0000e000ff047b82 */ /* 0x000ee40000000a00 */
[----:B---3--:R-:W-:-:S06]  /*0450*/  IMAD.WIDE R4, R3, 0x4, R4 ;  /* 0x0000000403047825 */ /* 0x008fcc00078e0204 */
[----:B------:R-:W3:Y:S01]  /*0460*/  LDG.E R4, desc[UR10][R4.64] ;  /* 0x0000000a04047981 */ /* 0x000ee2000c1e1900 */
[----:B------:R-:W4:Y:S01]  /*0470*/  S2UR UR5, SR_CgaCtaId ;  /* 0x00000000000579c3 */ /* 0x000f220000008800 */
[----:B------:R-:W-:Y:S02]  /*0480*/  UMOV UR4, 0x400 ;  /* 0x0000040000047882 */ /* 0x000fe40000000000 */
[----:B----4-:R-:W-:-:S06]  /*0490*/  ULEA UR4, UR5, UR4, 0x18 ;  /* 0x0000000405047291 */ /* 0x010fcc000f8ec0ff */
[----:B---3--:R-:W-:-:S05]  /*04a0*/  LEA R3, R4, UR4, 0x2 ;  /* 0x0000000404037c11 */ /* 0x008fca000f8e10ff */
[----:B------:R3:W-:Y:S02]  /*04b0*/  ATOMS.POPC.INC.32 RZ, [R3+URZ] ;  /* 0x0000000003ff7f8c */ /* 0x0007e4000d8000ff */
.L_x_9:
[----:B------:R-:W-:Y:S05]  /*04c0*/  BSYNC.RECONVERGENT B0 ;  /* 0x0000000000007941 */ /* 0x000fea0003800200 */
.L_x_8:
[----:B------:R-:W-:Y:S01]  /*04d0*/  BAR.SYNC.DEFER_BLOCKING 0x0 ;  /* 0x0000000000007b1d */ /* 0x000fe20000010000 */
[----:B------:R-:W-:-:S04]  /*04e0*/  ISETP.GE.AND P0, PT, R0, 0x1, PT ;  /* 0x000000010000780c */ /* 0x000fc80003f06270 */
[----:B------:R-:W-:-:S13]  /*04f0*/  ISETP.NE.OR P0, PT, R2, RZ, !P0 ;  /* 0x000000ff0200720c */ /* 0x000fda0004705670 */
[----:B------:R-:W-:Y:S05]  /*0500*/  @P0 EXIT ;  /* 0x000000000000094d */ /* 0x000fea0003800000 */
[C---:B------:R-:W-:Y:S01]  /*0510*/  ISETP.GE.U32.AND P0, PT, R0.reuse, 0x8, PT ;  /* 0x000000080000780c */ /* 0x040fe20003f06070 */
[----:B------:R-:W-:Y:S01]  /*0520*/  IMAD.MOV.U32 R2, RZ, RZ, RZ ;  /* 0x000000ffff027224 */ /* 0x000fe200078e00ff */
[----:B------:R-:W-:-:S04]  /*0530*/  LOP3.LUT R14, R0, 0x7, RZ, 0xc0, !PT ;  /* 0x00000007000e7812 */ /* 0x000fc800078ec0ff */
[----:B------:R-:W-:-:S07]  /*0540*/  ISETP.NE.AND P1, PT, R14, RZ, PT ;  /* 0x000000ff0e00720c */ /* 0x000fce0003f25270 */
[----:B------:R-:W-:Y:S06]  /*0550*/  @!P0 BRA `(.L_x_10) ;  /* 0x0000000000a88947 */ /* 0x000fec0003800000 */
[----:B------:R-:W4:Y:S01]  /*0560*/  LDCU.64 UR6, c[0x0][0x388] ;  /* 0x00007100ff0677ac */ /* 0x000f220008000a00 */
[----:B------:R-:W5:Y:S01]  /*0570*/  S2UR UR8, SR_CgaCtaId ;  /* 0x00000000000879c3 */ /* 0x000f620000008800 */
[----:B------:R-:W-:Y:S01]  /*0580*/  LOP3.LUT R2, R0, 0x7ffffff8, RZ, 0xc0, !PT ;  /* 0x7ffffff800027812 */ /* 0x000fe200078ec0ff */
[----:B------:R-:W-:-:S04]  /*0590*/  UMOV UR4, 0x400 ;  /* 0x0000040000047882 */ /* 0x000fc80000000000 */
[----:B---3--:R-:W-:Y:S01]  /*05a0*/  IMAD.MOV R3, RZ, RZ, -R2 ;  /* 0x000000ffff037224 */ /* 0x008fe200078e0a02 */
[----:B----4-:R-:W-:-:S04]  /*05b0*/  UIADD3 UR5, UP0, UPT, UR6, 0x10, URZ ;  /* 0x0000001006057890 */ /* 0x010fc8000ff1e0ff */
[----:B------:R-:W-:Y:S02]  /*05c0*/  UIADD3.X UR6, UPT, UPT, URZ, UR7, URZ, UP0, !UPT ;  /* 0x00000007ff067290 */ /* 0x000fe400087fe4ff */
[----:B------:R-:W-:Y:S01]  /*05d0*/  MOV R12, UR5 ;  /* 0x00000005000c7c02 */ /* 0x000fe20008000f00 */
[----:B-----5:R-:W-:-:S03]  /*05e0*/  ULEA UR4, UR8, UR4, 0x18 ;  /* 0x0000000408047291 */ /* 0x020fc6000f8ec0ff */
[----:B------:R-:W-:Y:S01]  /*05f0*/  IMAD.U32 R23, RZ, RZ, UR6 ;  /* 0x00000006ff177e24 */ /* 0x000fe2000f8e00ff */
[----:B------:R-:W-:-:S12]  /*0600*/  UIADD3 UR4, UPT, UPT, UR4, 0x10, URZ ;  /* 0x0000001004047890 */ /* 0x000fd8000fffe0ff */
.L_x_11:
[----:B------:R-:W3:Y:S01]  /*0610*/  LDS.128 R8, [UR4+-0x10] ;  /* 0xfffff004ff087984 */ /* 0x000ee20008000c00 */
[----:B------:R-:W-:Y:S02]  /*0620*/  VOTEU.ANY UR5, UPT, PT ;  /* 0x0000000000057886 */ /* 0x000fe400038e0100 */
[----:B------:R-:W-:Y:S01]  /*0630*/  UFLO.U32 UR6, UR5 ;  /* 0x00000005000672bd */ /* 0x000fe200080e0000 */
[----:B------:R-:W4:Y:S01]  /*0640*/  S2R R13, SR_LANEID ;  /* 0x00000000000d7919 */ /* 0x000f220000000000 */
[----:B------:R-:W-:Y:S01]  /*0650*/  UPOPC UR5, UR5 ;  /* 0x00000005000572bf */ /* 0x000fe20008000000 */
[----:B012---:R-:W0:Y:S01]  /*0660*/  LDS.128 R4, [UR4] ;  /* 0x00000004ff047984 */ /* 0x007e220008000c00 */
[----:B------:R-:W-:Y:S02]  /*0670*/  IADD3 R3, PT, PT, R3, 0x8, RZ ;  /* 0x0000000803037810 */ /* 0x000fe40007ffe0ff */
[----:B----4-:R-:W-:Y:S02]  /*0680*/  ISETP.EQ.U32.AND P0, PT, R13, UR6, PT ;  /* 0x000000060d007c0c */ /* 0x010fe4000bf02070 */
[----:B---3--:R-:W-:-:S02]  /*0690*/  IMAD R13, R8, UR5, RZ ;  /* 0x00000005080d7c24 */ /* 0x008fc4000f8e02ff */
[----:B------:R-:W-:Y:S02]  /*06a0*/  IMAD R15, R9, UR5, RZ ;  /* 0x00000005090f7c24 */ /* 0x000fe4000f8e02ff */
[----:B------:R-:W-:Y:S02]  /*06b0*/  IMAD.MOV.U32 R8, RZ, RZ, R12 ;  /* 0x000000ffff087224 */ /* 0x000fe400078e000c */
[----:B------:R-:W-:Y:S02]  /*06c0*/  IMAD.MOV.U32 R9, RZ, RZ, R23 ;  /* 0x000000ffff097224 */ /* 0x000fe400078e0017 */
[----:B------:R-:W-:Y:S02]  /*06d0*/  IMAD R17, R10, UR5, RZ ;  /* 0x000000050a117c24 */ /* 0x000fe4000f8e02ff */
[----:B------:R-:W-:Y:S01]  /*06e0*/  IMAD R11, R11, UR5, RZ ;  /* 0x000000050b0b7c24 */ /* 0x000fe2000f8e02ff */
[----:B------:R4:W-:Y:S01]  /*06f0*/  @P0 REDG.E.ADD.STRONG.GPU desc[UR10][R8.64+-0x10], R13 ;  /* 0xfffff00d0800098e */ /* 0x0009e2000c12e10a */
[----:B0-----:R-:W-:-:S02]  /*0700*/  IMAD R19, R4, UR5, RZ ;  /* 0x0000000504137c24 */ /* 0x001fc4000f8e02ff */
[----:B------:R-:W-:Y:S01]  /*0710*/  IMAD R5, R5, UR5, RZ ;  /* 0x0000000505057c24 */ /* 0x000fe2000f8e02ff */
[----:B------:R4:W-:Y:S01]  /*0720*/  @P0 REDG.E.ADD.STRONG.GPU desc[UR10][R8.64+-0xc], R15 ;  /* 0xfffff40f0800098e */ /* 0x0009e2000c12e10a */
[----:B------:R-:W-:Y:S02]  /*0730*/  IMAD R21, R6, UR5, RZ ;  /* 0x0000000506157c24 */ /* 0x000fe4000f8e02ff */
[----:B------:R-:W-:Y:S01]  /*0740*/  IMAD R7, R7, UR5, RZ ;  /* 0x0000000507077c24 */ /* 0x000fe2000f8e02ff */
[----:B------:R4:W-:Y:S04]  /*0750*/  @P0 REDG.E.ADD.STRONG.GPU desc[UR10][R8.64+-0x8], R17 ;  /* 0xfffff8110800098e */ /* 0x0009e8000c12e10a */
[----:B------:R4:W-:Y:S04]  /*0760*/  @P0 REDG.E.ADD.STRONG.GPU desc[UR10][R8.64+-0x4], R11 ;  /* 0xfffffc0b0800098e */ /* 0x0009e8000c12e10a */
[----:B------:R4:W-:Y:S04]  /*0770*/  @P0 REDG.E.ADD.STRONG.GPU desc[UR10][R8.64], R19 ;  /* 0x000000130800098e */ /* 0x0009e8000c12e10a */
[----:B------:R4:W-:Y:S04]  /*0780*/  @P0 REDG.E.ADD.STRONG.GPU desc[UR10][R8.64+0x4], R5 ;  /* 0x000004050800098e */ /* 0x0009e8000c12e10a */
[----:B------:R4:W-:Y:S04]  /*0790*/  @P0 REDG.E.ADD.STRONG.GPU desc[UR10][R8.64+0x8], R21 ;  /* 0x000008150800098e */ /* 0x0009e8000c12e10a */
[----:B------:R4:W-:Y:S01]  /*07a0*/  @P0 REDG.E.ADD.STRONG.GPU desc[UR10][R8.64+0xc], R7 ;  /* 0x00000c070800098e */ /* 0x0009e2000c12e10a */
[----:B------:R-:W-:Y:S01]  /*07b0*/  ISETP.NE.AND P0, PT, R3, RZ, PT ;  /* 0x000000ff0300720c */ /* 0x000fe20003f05270 */
[----:B------:R-:W-:Y:S01]  /*07c0*/  UIADD3 UR4, UPT, UPT, UR4, 0x20, URZ ;  /* 0x0000002004047890 */ /* 0x000fe2000fffe0ff */
[----:B------:R-:W-:-:S05]  /*07d0*/  IADD3 R12, P2, PT, R8, 0x20, RZ ;  /* 0x00000020080c7810 */ /* 0x000fca0007f5e0ff */
[----:B------:R-:W-:-:S06]  /*07e0*/  IMAD.X R23, RZ, RZ, R9, P2 ;  /* 0x000000ffff177224 */ /* 0x000fcc00010e0609 */
[----:B----4-:R-:W-:Y:S05]  /*07f0*/  @P0 BRA `(.L_x_11) ;  /* 0xfffffffc00840947 */ /* 0x010fea000383ffff */
.L_x_10:
[----:B------:R-:W-:Y:S05]  /*0800*/  @!P1 EXIT ;  /* 0x000000000000994d */ /* 0x000fea0003800000 */
[----:B------:R-:W-:Y:S02]  /*0810*/  ISETP.GE.U32.AND P0, PT, R14, 0x4, PT ;  /* 0x000000040e00780c */ /* 0x000fe40003f06070 */
[----:B------:R-:W-:-:S04]  /*0820*/  LOP3.LUT R10, R0, 0x3, RZ, 0xc0, !PT ;  /* 0x00000003000a7812 */ /* 0x000fc800078ec0ff */
[----:B------:R-:W-:-:S07]  /*0830*/  ISETP.NE.AND P1, PT, R10, RZ, PT ;  /* 0x000000ff0a00720c */ /* 0x000fce0003f25270 */
[----:B------:R-:W-:Y:S06]  /*0840*/  @!P0 BRA `(.L_x_12) ;  /* 0x0000000000588947 */ /* 0x000fec0003800000 */
[----:B------:R-:W4:Y:S01]  /*0850*/  S2R R4, SR_CgaCtaId ;  /* 0x0000000000047919 */ /* 0x000f220000008800 */
[----:B---3--:R-:W-:Y:S01]  /*0860*/  MOV R3, 0x400 ;  /* 0x0000040000037802 */ /* 0x008fe20000000f00 */
[----:B------:R-:W-:Y:S01]  /*0870*/  VOTEU.ANY UR4, UPT, PT ;  /* 0x0000000000047886 */ /* 0x000fe200038e0100 */
[----:B------:R-:W3:Y:S01]  /*0880*/  S2R R11, SR_LANEID ;  /* 0x00000000000b7919 */ /* 0x000ee20000000000 */
[----:B------:R-:W-:Y:S02]  /*0890*/  UFLO.U32 UR5, UR4 ;  /* 0x00000004000572bd */ /* 0x000fe400080e0000 */
[----:B------:R-:W-:Y:S01]  /*08a0*/  UPOPC UR4, UR4 ;  /* 0x00000004000472bf */ /* 0x000fe20008000000 */
[----:B----4-:R-:W-:Y:S02]  /*08b0*/  LEA R3, R4, R3, 0x18 ;  /* 0x0000000304037211 */ /* 0x010fe400078ec0ff */
[----:B------:R-:W4:Y:S01]  /*08c0*/  LDC.64 R4, c[0x0][0x388] ;  /* 0x0000e200ff047b82 */ /* 0x000f220000000a00 */
[----:B---3--:R-:W-:-:S02]  /*08d0*/  ISETP.EQ.U32.AND P0, PT, R11, UR5, PT ;  /* 0x000000050b007c0c */ /* 0x008fc4000bf02070 */
[----:B------:R-:W-:-:S05]  /*08e0*/  IMAD R3, R2, 0x4, R3 ;  /* 0x0000000402037824 */ /* 0x000fca00078e0203 */
[----:B012---:R-:W0:Y:S04]  /*08f0*/  LDS.64 R6, [R3] ;  /* 0x0000000003067984 */ /* 0x007e280000000a00 */
[----:B------:R-:W1:Y:S01]  /*0900*/  LDS.64 R8, [R3+0x8] ;  /* 0x0000080003087984 */ /* 0x000e620000000a00 */
[----:B----4-:R-:W-:-:S04]  /*0910*/  IMAD.WIDE.U32 R4, R2, 0x4, R4 ;  /* 0x0000000402047825 */ /* 0x010fc800078e0004 */
[----:B0-----:R-:W-:Y:S02]  /*0920*/  IMAD R11, R6, UR4, RZ ;  /* 0x00000004060b7c24 */ /* 0x001fe4000f8e02ff */
[----:B------:R-:W-:Y:S02]  /*0930*/  IMAD R7, R7, UR4, RZ ;  /* 0x0000000407077c24 */ /* 0x000fe4000f8e02ff */
[----:B-1----:R-:W-:Y:S01]  /*0940*/  IMAD R13, R8, UR4, RZ ;  /* 0x00000004080d7c24 */ /* 0x002fe2000f8e02ff */
[----:B------:R4:W-:Y:S01]  /*0950*/  @P0 REDG.E.ADD.STRONG.GPU desc[UR10][R4.64], R11 ;  /* 0x0000000b0400098e */ /* 0x0009e2000c12e10a */
[----:B------:R-:W-:-:S03]  /*0960*/  IMAD R9, R9, UR4, RZ ;  /* 0x0000000409097c24 */ /* 0x000fc6000f8e02ff */
[----:B------:R4:W-:Y:S04]  /*0970*/  @P0 REDG.E.ADD.STRONG.GPU desc[UR10][R4.64+0x4], R7 ;  /* 0x000004070400098e */ /* 0x0009e8000c12e10a */
[----:B------:R4:W-:Y:S04]  /*0980*/  @P0 REDG.E.ADD.STRONG.GPU desc[UR10][R4.64+0x8], R13 ;  /* 0x0000080d0400098e */ /* 0x0009e8000c12e10a */
[----:B------:R4:W-:Y:S01]  /*0990*/  @P0 REDG.E.ADD.STRONG.GPU desc[UR10][R4.64+0xc], R9 ;  /* 0x00000c090400098e */ /* 0x0009e2000c12e10a */
[----:B------:R-:W-:-:S07]  /*09a0*/  VIADD R2, R2, 0x4 ;  /* 0x0000000402027836 */ /* 0x000fce0000000000 */
.L_x_12:
[----:B------:R-:W-:Y:S05]  /*09b0*/  @!P1 EXIT ;  /* 0x000000000000994d */ /* 0x000fea0003800000 */
[----:B------:R-:W-:-:S13]  /*09c0*/  ISETP.NE.AND P0, PT, R10, 0x1, PT ;  /* 0x000000010a00780c */ /* 0x000fda0003f05270 */
[----:B------:R-:W-:Y:S05]  /*09d0*/  @!P0 BRA `(.L_x_13) ;  /* 0x0000000000448947 */ /* 0x000fea0003800000 */
[----:B----4-:R-:W4:Y:S01]  /*09e0*/  S2R R4, SR_CgaCtaId ;  /* 0x0000000000047919 */ /* 0x010f220000008800 */
[----:B---3--:R-:W-:Y:S01]  /*09f0*/  MOV R3, 0x400 ;  /* 0x0000040000037802 */ /* 0x008fe20000000f00 */
[----:B------:R-:W-:Y:S02]  /*0a00*/  VOTEU.ANY UR4, UPT, PT ;  /* 0x0000000000047886 */ /* 0x000fe400038e0100 */
[----:B------:R-:W-:Y:S02]  /*0a10*/  UFLO.U32 UR5, UR4 ;  /* 0x00000004000572bd */ /* 0x000fe400080e0000 */
[----:B------:R-:W-:Y:S01]  /*0a20*/  UPOPC UR4, UR4 ;  /* 0x00000004000472bf */ /* 0x000fe20008000000 */
[----:B----4-:R-:W-:Y:S02]  /*0a30*/  LEA R3, R4, R3, 0x18 ;  /* 0x0000000304037211 */ /* 0x010fe400078ec0ff */
[----:B------:R-:W3:Y:S02]  /*0a40*/  LDC.64 R4, c[0x0][0x388] ;  /* 0x0000e200ff047b82 */ /* 0x000ee40000000a00 */
[----:B012---:R-:W-:-:S02]  /*0a50*/  LEA R6, R2, R3, 0x2 ;  /* 0x0000000302067211 */ /* 0x007fc400078e10ff */
[----:B------:R-:W0:Y:S04]  /*0a60*/  S2R R3, SR_LANEID ;  /* 0x0000000000037919 */ /* 0x000e280000000000 */
[----:B------:R-:W1:Y:S01]  /*0a70*/  LDS.64 R6, [R6] ;  /* 0x0000000006067984 */ /* 0x000e620000000a00 */
[----:B---3--:R-:W-:Y:S01]  /*0a80*/  IMAD.WIDE.U32 R4, R2, 0x4, R4 ;  /* 0x0000000402047825 */ /* 0x008fe200078e0004 */
[----:B0-----:R-:W-:-:S03]  /*0a90*/  ISETP.EQ.U32.AND P0, PT, R3, UR5, PT ;  /* 0x0000000503007c0c */ /* 0x001fc6000bf02070 */
[----:B-1----:R-:W-:Y:S02]  /*0aa0*/  IMAD R3, R6, UR4, RZ ;  /* 0x0000000406037c24 */ /* 0x002fe4000f8e02ff */
[----:B------:R-:W-:-:S08]  /*0ab0*/  IMAD R7, R7, UR4, RZ ;  /* 0x0000000407077c24 */ /* 0x000fd0000f8e02ff */
[----:B------:R0:W-:Y:S04]  /*0ac0*/  @P0 REDG.E.ADD.STRONG.GPU desc[UR10][R4.64], R3 ;  /* 0x000000030400098e */ /* 0x0001e8000c12e10a */
[----:B------:R0:W-:Y:S01]  /*0ad0*/  @P0 REDG.E.ADD.STRONG.GPU desc[UR10][R4.64+0x4], R7 ;  /* 0x000004070400098e */ /* 0x0001e2000c12e10a */
[----:B------:R-:W-:-:S07]  /*0ae0*/  VIADD R2, R2, 0x2 ;  /* 0x0000000202027836 */ /* 0x000fce0000000000 */
.L_x_13:
[----:B------:R-:W-:-:S04]  /*0af0*/  LOP3.LUT R0, R0, 0x1, RZ, 0xc0, !PT ;  /* 0x0000000100007812 */ /* 0x000fc800078ec0ff */
[----:B------:R-:W-:-:S13]  /*0b00*/  ISETP.NE.U32.AND P0, PT, R0, 0x1, PT ;  /* 0x000000010000780c */ /* 0x000fda0003f05070 */
[----:B------:R-:W-:Y:S05]  /*0b10*/  @P0 EXIT ;  /* 0x000000000000094d */ /* 0x000fea0003800000 */
[----:B0--3--:R-:W0:Y:S01]  /*0b20*/  S2R R3, SR_CgaCtaId ;  /* 0x0000000000037919 */ /* 0x009e220000008800 */
[----:B------:R-:W-:Y:S01]  /*0b30*/  MOV R0, 0x400 ;  /* 0x0000040000007802 */ /* 0x000fe20000000f00 */
[----:B----4-:R-:W3:Y:S01]  /*0b40*/  LDC.64 R4, c[0x0][0x388] ;  /* 0x0000e200ff047b82 */ /* 0x010ee20000000a00 */
[----:B------:R-:W-:Y:S02]  /*0b50*/  VOTEU.ANY UR4, UPT, PT ;  /* 0x0000000000047886 */ /* 0x000fe400038e0100 */
[----:B------:R-:W-:Y:S02]  /*0b60*/  UFLO.U32 UR5, UR4 ;  /* 0x00000004000572bd */ /* 0x000fe400080e0000 */
[----:B------:R-:W-:Y:S01]  /*0b70*/  UPOPC UR4, UR4 ;  /* 0x00000004000472bf */ /* 0x000fe20008000000 */
[----:B0-----:R-:W-:-:S05]  /*0b80*/  LEA R3, R3, R0, 0x18 ;  /* 0x0000000003037211 */ /* 0x001fca00078ec0ff */
[C---:B------:R-:W-:Y:S02]  /*0b90*/  IMAD R0, R2.reuse, 0x4, R3 ;  /* 0x0000000402007824 */ /* 0x040fe400078e0203 */
[----:B------:R-:W0:Y:S04]  /*0ba0*/  S2R R3, SR_LANEID ;  /* 0x0000000000037919 */ /* 0x000e280000000000 */
[----:B------:R-:W4:Y:S01]  /*0bb0*/  LDS R0, [R0] ;  /* 0x0000000000007984 */ /* 0x000f220000000800 */
[----:B0-----:R-:W-:Y:S01]  /*0bc0*/  ISETP.EQ.U32.AND P0, PT, R3, UR5, PT ;  /* 0x0000000503007c0c */ /* 0x001fe2000bf02070 */
[----:B---3--:R-:W-:-:S04]  /*0bd0*/  IMAD.WIDE.U32 R2, R2, 0x4, R4 ;  /* 0x0000000402027825 */ /* 0x008fc800078e0004 */
[----:B----4-:R-:W-:-:S08]  /*0be0*/  IMAD R5, R0, UR4, RZ ;  /* 0x0000000400057c24 */ /* 0x010fd0000f8e02ff */
[----:B------:R-:W-:Y:S01]  /*0bf0*/  @P0 REDG.E.ADD.STRONG.GPU desc[UR10][R2.64], R5 ;  /* 0x000000050200098e */ /* 0x000fe2000c12e10a */
[----:B------:R-:W-:Y:S05]  /*0c00*/  EXIT ;  /* 0x000000000000794d */ /* 0x000fea0003800000 */
.L_x_14:
[----:B------:R-:W-:-:S00]  /*0c10*/  BRA `(.L_x_14) ;  /* 0xfffffffc00fc7947 */ /* 0x000fc0000383ffff */
[----:B------:R-:W-:-:S00]  /*0c20*/  NOP ;  /* 0x0000000000007918 */ /* 0x000fc00000000000 */
        /* <DEDUP_REMOVED lines=13> */
.L_x_15:


//--------------------- .nv.shared._Z16histogram_kernelPKiPiii --------------------------
	.section	.nv.shared._Z16histogram_kernelPKiPiii,"aw",@nobits
	.sectionflags	@""
	.align	4
.nv.shared._Z16histogram_kernelPKiPiii:
	.zero		5120


//--------------------- .nv.shared.reserved.0     --------------------------
	.section	.nv.shared.reserved.0,"aw",@nobits
	.weak		__nv_reservedSMEM_offset_0_alias
	.size		__nv_reservedSMEM_offset_0_alias, 0, 64
	.other		__nv_reservedSMEM_offset_0_alias,@"STO_CUDA_RESERVED_SHARED STV_DEFAULT"
__nv_reservedSMEM_offset_0_alias:
	.zero		0
	.zero		64


//--------------------- .nv.constant0._Z16histogram_kernelPKiPiii --------------------------
	.section	.nv.constant0._Z16histogram_kernelPKiPiii,"a",@progbits
	.sectionflags	@""
	.align	4
.nv.constant0._Z16histogram_kernelPKiPiii:
	.zero		920


//--------------------- SYMBOLS --------------------------

	.type		.nv.reservedSmem.offset0,@object
	.size		.nv.reservedSmem.offset0,0x4
	.type		.nv.reservedSmem.cap,@object
	.size		.nv.reservedSmem.cap,0x4
